	.headerflags	@"EF_CUDA_TEXMODE_UNIFIED EF_CUDA_64BIT_ADDRESS EF_CUDA_ACCELERATORS EF_CUDA_SM90 EF_CUDA_VIRTUAL_SM(EF_CUDA_SM90)"
	.elftype	@"ET_EXEC"


//--------------------- .nv.info                  --------------------------
	.section	.nv.info,"",@"SHT_CUDA_INFO"
	.align	4


	//----- nvinfo : EIATTR_REGCOUNT
	.align		4
        /*0000*/ 	.byte	0x04, 0x2f
        /*0002*/ 	.short	(.L_3 - .L_2)
	.align		4
.L_2:
        /*0004*/ 	.word	index@(triton_per_fused_add_div_sqrt_sub_var_mean_19)
        /*0008*/ 	.word	0x00000015


	//----- nvinfo : EIATTR_MIN_STACK_SIZE
	.align		4
.L_3:
        /*000c*/ 	.byte	0x04, 0x12
        /*000e*/ 	.short	(.L_5 - .L_4)
	.align		4
.L_4:
        /*0010*/ 	.word	index@(triton_per_fused_add_div_sqrt_sub_var_mean_19)
        /*0014*/ 	.word	0x00000000


	//----- nvinfo : EIATTR_FRAME_SIZE
	.align		4
.L_5:
        /*0018*/ 	.byte	0x04, 0x11
        /*001a*/ 	.short	(.L_7 - .L_6)
	.align		4
.L_6:
        /*001c*/ 	.word	index@(triton_per_fused_add_div_sqrt_sub_var_mean_19)
        /*0020*/ 	.word	0x00000000


	//----- nvinfo : EIATTR_MIN_STACK_SIZE
	.align		4
.L_7:
        /*0024*/ 	.byte	0x04, 0x12
        /*0026*/ 	.short	(.L_9 - .L_8)
	.align		4
.L_8:
        /*0028*/ 	.word	index@(triton_per_fused_add_div_sqrt_sub_var_mean_19)
        /*002c*/ 	.word	0x00000000
.L_9:


//--------------------- .nv.info.triton_per_fused_add_div_sqrt_sub_var_mean_19 --------------------------
	.section	.nv.info.triton_per_fused_add_div_sqrt_sub_var_mean_19,"",@"SHT_CUDA_INFO"
	.sectionflags	@""
	.align	4


	//----- nvinfo : EIATTR_CUDA_API_VERSION
	.align		4
        /*0000*/ 	.byte	0x04, 0x37
        /*0002*/ 	.short	(.L_11 - .L_10)
.L_10:
        /*0004*/ 	.word	0x0000007c


	//----- nvinfo : EIATTR_KPARAM_INFO
	.align		4
.L_11:
        /*0008*/ 	.byte	0x04, 0x17
        /*000a*/ 	.short	(.L_13 - .L_12)
.L_12:
        /*000c*/ 	.word	0x00000000
        /*0010*/ 	.short	0x0004
        /*0012*/ 	.short	0x001c
        /*0014*/ 	.byte	0x00, 0xf0, 0x11, 0x00


	//----- nvinfo : EIATTR_KPARAM_INFO
	.align		4
.L_13:
        /*0018*/ 	.byte	0x04, 0x17
        /*001a*/ 	.short	(.L_15 - .L_14)
.L_14:
        /*001c*/ 	.word	0x00000000
        /*0020*/ 	.short	0x0003
        /*0022*/ 	.short	0x0018
        /*0024*/ 	.byte	0x00, 0xf0, 0x11, 0x00


	//----- nvinfo : EIATTR_KPARAM_INFO
	.align		4
.L_15:
        /*0028*/ 	.byte	0x04, 0x17
        /*002a*/ 	.short	(.L_17 - .L_16)
.L_16:
        /*002c*/ 	.word	0x00000000
        /*0030*/ 	.short	0x0002
        /*0032*/ 	.short	0x0010
        /*0034*/ 	.byte	0x00, 0xf4, 0x21, 0x00


	//----- nvinfo : EIATTR_KPARAM_INFO
	.align		4
.L_17:
        /*0038*/ 	.byte	0x04, 0x17
        /*003a*/ 	.short	(.L_19 - .L_18)
.L_18:
        /*003c*/ 	.word	0x00000000
        /*0040*/ 	.short	0x0001
        /*0042*/ 	.short	0x0008
        /*0044*/ 	.byte	0x00, 0xf4, 0x21, 0x00


	//----- nvinfo : EIATTR_KPARAM_INFO
	.align		4
.L_19:
        /*0048*/ 	.byte	0x04, 0x17
        /*004a*/ 	.short	(.L_21 - .L_20)
.L_20:
        /*004c*/ 	.word	0x00000000
        /*0050*/ 	.short	0x0000
        /*0052*/ 	.short	0x0000
        /*0054*/ 	.byte	0x00, 0xf4, 0x21, 0x00


	//----- nvinfo : EIATTR_SPARSE_MMA_MASK
	.align		4
.L_21:
        /*0058*/ 	.byte	0x03, 0x50
        /*005a*/ 	.short	0x0000


	//----- nvinfo : EIATTR_MAXREG_COUNT
	.align		4
        /*005c*/ 	.byte	0x03, 0x1b
        /*005e*/ 	.short	0x00ff


	//----- nvinfo : EIATTR_COOP_GROUP_MASK_REGIDS
	.align		4
        /*0060*/ 	.byte	0x04, 0x29
        /*0062*/ 	.short	(.L_23 - .L_22)


	//   ....[0]....
.L_22:
        /*0064*/ 	.word	0xffffffff


	//   ....[1]....
        /*0068*/ 	.word	0xffffffff


	//   ....[2]....
        /*006c*/ 	.word	0xffffffff


	//   ....[3]....
        /*0070*/ 	.word	0xffffffff


	//   ....[4]....
        /*0074*/ 	.word	0xffffffff


	//   ....[5]....
        /*0078*/ 	.word	0xffffffff


	//   ....[6]....
        /*007c*/ 	.word	0xffffffff


	//   ....[7]....
        /*0080*/ 	.word	0xffffffff


	//   ....[8]....
        /*0084*/ 	.word	0xffffffff


	//   ....[9]....
        /*0088*/ 	.word	0xffffffff


	//   ....[10]....
        /*008c*/ 	.word	0xffffffff


	//   ....[11]....
        /*0090*/ 	.word	0xffffffff


	//   ....[12]....
        /*0094*/ 	.word	0xffffffff


	//   ....[13]....
        /*0098*/ 	.word	0xffffffff


	//   ....[14]....
        /*009c*/ 	.word	0xffffffff


	//   ....[15]....
        /*00a0*/ 	.word	0xffffffff


	//----- nvinfo : EIATTR_COOP_GROUP_INSTR_OFFSETS
	.align		4
.L_23:
        /*00a4*/ 	.byte	0x04, 0x28
        /*00a6*/ 	.short	(.L_25 - .L_24)


	//   ....[0]....
.L_24:
        /*00a8*/ 	.word	0x00000140


	//   ....[1]....
        /*00ac*/ 	.word	0x00000170


	//   ....[2]....
        /*00b0*/ 	.word	0x000001a0


	//   ....[3]....
        /*00b4*/ 	.word	0x000001c0


	//   ....[4]....
        /*00b8*/ 	.word	0x000001e0


	//   ....[5]....
        /*00bc*/ 	.word	0x00000230


	//   ....[6]....
        /*00c0*/ 	.word	0x00000250


	//   ....[7]....
        /*00c4*/ 	.word	0x00000270


	//   ....[8]....
        /*00c8*/ 	.word	0x00000350


	//   ....[9]....
        /*00cc*/ 	.word	0x00000370


	//   ....[10]....
        /*00d0*/ 	.word	0x00000390


	//   ....[11]....
        /*00d4*/ 	.word	0x000003b0


	//   ....[12]....
        /*00d8*/ 	.word	0x000003d0


	//   ....[13]....
        /*00dc*/ 	.word	0x00000450


	//   ....[14]....
        /*00e0*/ 	.word	0x00000470


	//   ....[15]....
        /*00e4*/ 	.word	0x000004a0


	//----- nvinfo : EIATTR_EXIT_INSTR_OFFSETS
	.align		4
.L_25:
        /*00e8*/ 	.byte	0x04, 0x1c
        /*00ea*/ 	.short	(.L_27 - .L_26)


	//   ....[0]....
.L_26:
        /*00ec*/ 	.word	0x000006a0


	//----- nvinfo : EIATTR_REQNTID
	.align		4
.L_27:
        /*00f0*/ 	.byte	0x04, 0x10
        /*00f2*/ 	.short	(.L_29 - .L_28)
.L_28:
        /*00f4*/ 	.word	0x00000100
        /*00f8*/ 	.word	0x00000001
        /*00fc*/ 	.word	0x00000001


	//----- nvinfo : EIATTR_CBANK_PARAM_SIZE
	.align		4
.L_29:
        /*0100*/ 	.byte	0x03, 0x19
        /*0102*/ 	.short	0x0020


	//----- nvinfo : EIATTR_PARAM_CBANK
	.align		4
        /*0104*/ 	.byte	0x04, 0x0a
        /*0106*/ 	.short	(.L_31 - .L_30)
	.align		4
.L_30:
        /*0108*/ 	.word	index@(.nv.constant0.triton_per_fused_add_div_sqrt_sub_var_mean_19)
        /*010c*/ 	.short	0x0210
        /*010e*/ 	.short	0x0020


	//----- nvinfo : EIATTR_SW_WAR
	.align		4
.L_31:
        /*0110*/ 	.byte	0x04, 0x36
        /*0112*/ 	.short	(.L_33 - .L_32)
.L_32:
        /*0114*/ 	.word	0x00000008
.L_33:


//--------------------- .nv.callgraph             --------------------------
	.section	.nv.callgraph,"",@"SHT_CUDA_CALLGRAPH"
	.align	4
	.sectionentsize	8
	.align		4
        /*0000*/ 	.word	0x00000000
	.align		4
        /*0004*/ 	.word	0xffffffff
	.align		4
        /*0008*/ 	.word	0x00000000
	.align		4
        /*000c*/ 	.word	0xfffffffe
	.align		4
        /*0010*/ 	.word	0x00000000
	.align		4
        /*0014*/ 	.word	0xfffffffd
	.align		4
        /*0018*/ 	.word	0x00000000
	.align		4
        /*001c*/ 	.word	0xfffffffc


//--------------------- .nv.constant4             --------------------------
	.section	.nv.constant4,"a",@progbits
	.align	8
	.align		8
.nv.constant4:
        /*0000*/ 	.dword	_$_str
	.align		8
        /*0008*/ 	.dword	_$_str_$_2


//--------------------- .text.triton_per_fused_add_div_sqrt_sub_var_mean_19 --------------------------
	.section	.text.triton_per_fused_add_div_sqrt_sub_var_mean_19,"ax",@progbits
	.sectionflags	@"SHF_BARRIERS=1"
	.align	128
        .global         triton_per_fused_add_div_sqrt_sub_var_mean_19
        .type           triton_per_fused_add_div_sqrt_sub_var_mean_19,@function
        .size           triton_per_fused_add_div_sqrt_sub_var_mean_19,(.L_x_1 - triton_per_fused_add_div_sqrt_sub_var_mean_19)
        .other          triton_per_fused_add_div_sqrt_sub_var_mean_19,@"STO_CUDA_ENTRY STV_DEFAULT"
triton_per_fused_add_div_sqrt_sub_var_mean_19:
.text.triton_per_fused_add_div_sqrt_sub_var_mean_19:
[----:B------:R-:W-:Y:S01]  /*0000*/  LDC R1, c[0x0][0x28] ;  /* 0x00000a00ff017b82 */ /* 0x000fe20000000800 */
[----:B------:R-:W1:Y:S07]  /*0010*/  S2R R12, SR_TID.X ;  /* 0x00000000000c7919 */ /* 0x000e6e0000002100 */
[----:B------:R-:W2:Y:S01]  /*0020*/  LDC.64 R4, c[0x0][0x218] ;  /* 0x00008600ff047b82 */ /* 0x000ea20000000a00 */
[----:B------:R-:W-:Y:S01]  /*0030*/  ULDC.64 UR6, c[0x0][0x208] ;  /* 0x0000820000067ab9 */ /* 0x000fe20000000a00 */
[----:B------:R-:W3:Y:S01]  /*0040*/  S2R R2, SR_CTAID.X ;  /* 0x0000000000027919 */ /* 0x000ee20000002500 */
[----:B-1----:R-:W-:-:S04]  /*0050*/  SHF.L.U32 R3, R12, 0x2, RZ ;  /* 0x000000020c037819 */ /* 0x002fc800000006ff */
[----:B------:R-:W-:-:S04]  /*0060*/  LOP3.LUT R7, R3, 0x3fc, RZ, 0xc0, !PT ;  /* 0x000003fc03077812 */ /* 0x000fc800078ec0ff */
[----:B---3--:R-:W-:-:S05]  /*0070*/  LEA R0, R2, R7, 0xa ;  /* 0x0000000702007211 */ /* 0x008fca00078e50ff */
[----:B--2---:R-:W-:-:S06]  /*0080*/  IMAD.WIDE R4, R0, 0x4, R4 ;  /* 0x0000000400047825 */ /* 0x004fcc00078e0204 */
[----:B------:R-:W2:Y:S01]  /*0090*/  LDG.E.128 R4, desc[UR6][R4.64] ;  /* 0x0000000604047981 */ /* 0x000ea2000c1e1d00 */
[----:B------:R-:W1:Y:S01]  /*00a0*/  S2UR UR5, SR_CgaCtaId ;  /* 0x00000000000579c3 */ /* 0x000e620000008800 */
[C---:B------:R-:W-:Y:S01]  /*00b0*/  LOP3.LUT P1, RZ, R12.reuse, 0x1f, RZ, 0xc0, !PT ;  /* 0x0000001f0cff7812 */ /* 0x040fe2000782c0ff */
[----:B------:R-:W-:Y:S01]  /*00c0*/  UMOV UR4, 0x400 ;  /* 0x0000040000047882 */ /* 0x000fe20000000000 */
[C---:B------:R-:W-:Y:S02]  /*00d0*/  ISETP.GE.AND P2, PT, R12.reuse, 0x8, PT ;  /* 0x000000080c00780c */ /* 0x040fe40003f46270 */
[----:B------:R-:W-:-:S04]  /*00e0*/  LOP3.LUT P0, RZ, R12, 0x7, RZ, 0xc0, !PT ;  /* 0x000000070cff7812 */ /* 0x000fc8000780c0ff */
[----:B------:R-:W-:Y:S01]  /*00f0*/  ISETP.LT.AND P0, PT, R12, 0x8, !P0 ;  /* 0x000000080c00780c */ /* 0x000fe20004701270 */
[----:B-1----:R-:W-:Y:S01]  /*0100*/  UPRMT UR4, UR5, 0x654, UR4 ;  /* 0x0000065405047896 */ /* 0x002fe20008000004 */
[----:B--2---:R-:W-:-:S04]  /*0110*/  FADD R11, R4, R5 ;  /* 0x00000005040b7221 */ /* 0x004fc80000000000 */
[----:B------:R-:W-:-:S04]  /*0120*/  FADD R10, R6, R11 ;  /* 0x0000000b060a7221 */ /* 0x000fc80000000000 */
[----:B------:R-:W-:-:S05]  /*0130*/  FADD R10, R7, R10 ;  /* 0x0000000a070a7221 */ /* 0x000fca0000000000 */
[----:B------:R-:W1:Y:S02]  /*0140*/  SHFL.BFLY PT, R11, R10, 0x10, 0x1f ;  /* 0x0e001f000a0b7f89 */ /* 0x000e6400000e0000 */
[----:B-1----:R-:W-:Y:S01]  /*0150*/  FADD R11, R10, R11 ;  /* 0x0000000b0a0b7221 */ /* 0x002fe20000000000 */
[----:B------:R-:W-:-:S04]  /*0160*/  SHF.R.U32.HI R10, RZ, 0x3, R12 ;  /* 0x00000003ff0a7819 */ /* 0x000fc8000001160c */
[----:B------:R-:W1:Y:S01]  /*0170*/  SHFL.BFLY PT, R14, R11, 0x8, 0x1f ;  /* 0x0d001f000b0e7f89 */ /* 0x000e6200000e0000 */
[----:B------:R-:W-:Y:S01]  /*0180*/  LOP3.LUT R10, R10, 0x1c, RZ, 0xc0, !PT ;  /* 0x0000001c0a0a7812 */ /* 0x000fe200078ec0ff */
[----:B-1----:R-:W-:-:S05]  /*0190*/  FADD R14, R11, R14 ;  /* 0x0000000e0b0e7221 */ /* 0x002fca0000000000 */
[----:B------:R-:W1:Y:S02]  /*01a0*/  SHFL.BFLY PT, R13, R14, 0x4, 0x1f ;  /* 0x0c801f000e0d7f89 */ /* 0x000e6400000e0000 */
[----:B-1----:R-:W-:-:S05]  /*01b0*/  FADD R13, R14, R13 ;  /* 0x0000000d0e0d7221 */ /* 0x002fca0000000000 */
[----:B------:R-:W1:Y:S02]  /*01c0*/  SHFL.BFLY PT, R16, R13, 0x2, 0x1f ;  /* 0x0c401f000d107f89 */ /* 0x000e6400000e0000 */
[----:B-1----:R-:W-:-:S05]  /*01d0*/  FADD R16, R13, R16 ;  /* 0x000000100d107221 */ /* 0x002fca0000000000 */
[----:B------:R-:W1:Y:S02]  /*01e0*/  SHFL.BFLY PT, R15, R16, 0x1, 0x1f ;  /* 0x0c201f00100f7f89 */ /* 0x000e6400000e0000 */
[----:B-1----:R-:W-:-:S05]  /*01f0*/  FADD R15, R16, R15 ;  /* 0x0000000f100f7221 */ /* 0x002fca0000000000 */
[----:B------:R-:W-:Y:S01]  /*0200*/  @!P1 STS [R10+UR4], R15 ;  /* 0x0000000f0a009988 */ /* 0x000fe20008000804 */
[----:B------:R-:W-:Y:S06]  /*0210*/  BAR.SYNC.DEFER_BLOCKING 0x0 ;  /* 0x0000000000007b1d */ /* 0x000fec0000010000 */
[----:B------:R-:W1:Y:S04]  /*0220*/  @!P2 LDS R9, [R3+UR4] ;  /* 0x000000040309a984 */ /* 0x000e680008000800 */
[----:B-1----:R-:W1:Y:S02]  /*0230*/  SHFL.BFLY PT, R14, R9, 0x4, 0x1f ;  /* 0x0c801f00090e7f89 */ /* 0x002e6400000e0000 */
[----:B-1----:R-:W-:-:S05]  /*0240*/  FADD R14, R9, R14 ;  /* 0x0000000e090e7221 */ /* 0x002fca0000000000 */
[----:B------:R-:W1:Y:S02]  /*0250*/  SHFL.BFLY PT, R11, R14, 0x2, 0x1f ;  /* 0x0c401f000e0b7f89 */ /* 0x000e6400000e0000 */
[----:B-1----:R-:W-:-:S05]  /*0260*/  FADD R11, R14, R11 ;  /* 0x0000000b0e0b7221 */ /* 0x002fca0000000000 */
[----:B------:R-:W1:Y:S02]  /*0270*/  SHFL.BFLY PT, R16, R11, 0x1, 0x1f ;  /* 0x0c201f000b107f89 */ /* 0x000e6400000e0000 */
[----:B-1----:R-:W-:-:S05]  /*0280*/  FADD R16, R11, R16 ;  /* 0x000000100b107221 */ /* 0x002fca0000000000 */
[----:B------:R-:W-:Y:S01]  /*0290*/  @P0 STS [R3+UR4], R16 ;  /* 0x0000001003000988 */ /* 0x000fe20008000804 */
[----:B------:R-:W-:Y:S06]  /*02a0*/  BAR.SYNC.DEFER_BLOCKING 0x0 ;  /* 0x0000000000007b1d */ /* 0x000fec0000010000 */
[----:B------:R-:W1:Y:S02]  /*02b0*/  LDS R13, [UR4] ;  /* 0x00000004ff0d7984 */ /* 0x000e640008000800 */
[----:B-1----:R-:W-:-:S04]  /*02c0*/  FADD R18, RZ, R13 ;  /* 0x0000000dff127221 */ /* 0x002fc80000000000 */
[C---:B------:R-:W-:Y:S01]  /*02d0*/  FFMA R5, R18.reuse, -0.0009765625, R5 ;  /* 0xba80000012057823 */ /* 0x040fe20000000005 */
[C---:B------:R-:W-:Y:S01]  /*02e0*/  FFMA R4, R18.reuse, -0.0009765625, R4 ;  /* 0xba80000012047823 */ /* 0x040fe20000000004 */
[C---:B------:R-:W-:Y:S01]  /*02f0*/  FFMA R6, R18.reuse, -0.0009765625, R6 ;  /* 0xba80000012067823 */ /* 0x040fe20000000006 */
[----:B------:R-:W-:Y:S01]  /*0300*/  FFMA R7, R18, -0.0009765625, R7 ;  /* 0xba80000012077823 */ /* 0x000fe20000000007 */
[----:B------:R-:W-:-:S04]  /*0310*/  FMUL R9, R5, R5 ;  /* 0x0000000505097220 */ /* 0x000fc80000400000 */
[----:B------:R-:W-:-:S04]  /*0320*/  FFMA R9, R4, R4, R9 ;  /* 0x0000000404097223 */ /* 0x000fc80000000009 */
[----:B------:R-:W-:-:S04]  /*0330*/  FFMA R14, R6, R6, R9 ;  /* 0x00000006060e7223 */ /* 0x000fc80000000009 */
[----:B------:R-:W-:-:S05]  /*0340*/  FFMA R14, R7, R7, R14 ;  /* 0x00000007070e7223 */ /* 0x000fca000000000e */
[----:B------:R-:W1:Y:S02]  /*0350*/  SHFL.BFLY PT, R9, R14, 0x10, 0x1f ;  /* 0x0e001f000e097f89 */ /* 0x000e6400000e0000 */
[----:B-1----:R-:W-:-:S05]  /*0360*/  FADD R9, R14, R9 ;  /* 0x000000090e097221 */ /* 0x002fca0000000000 */
[----:B------:R-:W1:Y:S02]  /*0370*/  SHFL.BFLY PT, R16, R9, 0x8, 0x1f ;  /* 0x0d001f0009107f89 */ /* 0x000e6400000e0000 */
[----:B-1----:R-:W-:-:S05]  /*0380*/  FADD R16, R9, R16 ;  /* 0x0000001009107221 */ /* 0x002fca0000000000 */
[----:B------:R-:W1:Y:S02]  /*0390*/  SHFL.BFLY PT, R11, R16, 0x4, 0x1f ;  /* 0x0c801f00100b7f89 */ /* 0x000e6400000e0000 */
[----:B-1----:R-:W-:-:S05]  /*03a0*/  FADD R11, R16, R11 ;  /* 0x0000000b100b7221 */ /* 0x002fca0000000000 */
[----:B------:R-:W1:Y:S02]  /*03b0*/  SHFL.BFLY PT, R18, R11, 0x2, 0x1f ;  /* 0x0c401f000b127f89 */ /* 0x000e6400000e0000 */
[----:B-1----:R-:W-:-:S05]  /*03c0*/  FADD R18, R11, R18 ;  /* 0x000000120b127221 */ /* 0x002fca0000000000 */
[----:B------:R-:W1:Y:S02]  /*03d0*/  SHFL.BFLY PT, R13, R18, 0x1, 0x1f ;  /* 0x0c201f00120d7f89 */ /* 0x000e6400000e0000 */
[----:B-1----:R-:W-:Y:S01]  /*03e0*/  FADD R13, R18, R13 ;  /* 0x0000000d120d7221 */ /* 0x002fe20000000000 */
[----:B------:R-:W-:Y:S06]  /*03f0*/  BAR.SYNC.DEFER_BLOCKING 0x0 ;  /* 0x0000000000007b1d */ /* 0x000fec0000010000 */
[----:B------:R1:W-:Y:S02]  /*0400*/  @!P1 STS [R10+UR4], R13 ;  /* 0x0000000d0a009988 */ /* 0x0003e40008000804 */
[----:B------:R-:W-:Y:S01]  /*0410*/  BAR.SYNC.DEFER_BLOCKING 0x0 ;  /* 0x0000000000007b1d */ /* 0x000fe20000010000 */
[----:B-1----:R-:W-:-:S05]  /*0420*/  HFMA2.MMA R13, -RZ, RZ, 0.8125, 0 ;  /* 0x3a800000ff0d7435 */ /* 0x002fca00000001ff */
[----:B------:R-:W1:Y:S01]  /*0430*/  @!P2 LDS R8, [R3+UR4] ;  /* 0x000000040308a984 */ /* 0x000e620008000800 */
[----:B------:R-:W-:-:S03]  /*0440*/  LOP3.LUT P2, RZ, R12, 0xff, RZ, 0xc0, !PT ;  /* 0x000000ff0cff7812 */ /* 0x000fc6000784c0ff */
[----:B-1----:R-:W1:Y:S02]  /*0450*/  SHFL.BFLY PT, R9, R8, 0x4, 0x1f ;  /* 0x0c801f0008097f89 */ /* 0x002e6400000e0000 */
[----:B-1----:R-:W-:-:S05]  /*0460*/  FADD R9, R8, R9 ;  /* 0x0000000908097221 */ /* 0x002fca0000000000 */
[----:B------:R-:W1:Y:S02]  /*0470*/  SHFL.BFLY PT, R14, R9, 0x2, 0x1f ;  /* 0x0c401f00090e7f89 */ /* 0x000e6400000e0000 */
[----:B-1----:R-:W-:Y:S02]  /*0480*/  FADD R14, R9, R14 ;  /* 0x0000000e090e7221 */ /* 0x002fe40000000000 */
[----:B------:R-:W1:Y:S03]  /*0490*/  LDC.64 R8, c[0x0][0x210] ;  /* 0x00008400ff087b82 */ /* 0x000e660000000a00 */
[----:B------:R-:W2:Y:S02]  /*04a0*/  SHFL.BFLY PT, R11, R14, 0x1, 0x1f ;  /* 0x0c201f000e0b7f89 */ /* 0x000ea400000e0000 */
[----:B--2---:R-:W-:-:S05]  /*04b0*/  FADD R16, R14, R11 ;  /* 0x0000000b0e107221 */ /* 0x004fca0000000000 */
[----:B------:R1:W-:Y:S01]  /*04c0*/  @P0 STS [R3+UR4], R16 ;  /* 0x0000001003000988 */ /* 0x0003e20008000804 */
[----:B------:R-:W-:Y:S01]  /*04d0*/  BAR.SYNC.DEFER_BLOCKING 0x0 ;  /* 0x0000000000007b1d */ /* 0x000fe20000010000 */
[----:B-1----:R-:W-:-:S05]  /*04e0*/  IMAD.WIDE R2, R2, 0x4, R8 ;  /* 0x0000000402027825 */ /* 0x002fca00078e0208 */
[----:B------:R-:W1:Y:S02]  /*04f0*/  LDS R10, [UR4] ;  /* 0x00000004ff0a7984 */ /* 0x000e640008000800 */
[----:B-1----:R-:W-:-:S04]  /*0500*/  FADD R10, RZ, R10 ;  /* 0x0000000aff0a7221 */ /* 0x002fc80000000000 */
[----:B------:R-:W-:Y:S02]  /*0510*/  FFMA R13, R10, R13, 1.00000001335143196e-10 ;  /* 0x2edbe6ff0a0d7423 */ /* 0x000fe4000000000d */
[----:B------:R-:W1:Y:S04]  /*0520*/  LDC.64 R10, c[0x0][0x220] ;  /* 0x00008800ff0a7b82 */ /* 0x000e680000000a00 */
[----:B------:R-:W2:Y:S04]  /*0530*/  MUFU.SQRT R13, R13 ;  /* 0x0000000d000d7308 */ /* 0x000ea80000002000 */
[----:B------:R-:W-:Y:S01]  /*0540*/  BAR.SYNC.DEFER_BLOCKING 0x0 ;  /* 0x0000000000007b1d */ /* 0x000fe20000010000 */
[C---:B--2---:R-:W-:Y:S01]  /*0550*/  FSETP.GEU.AND P1, PT, R13.reuse, 1.175494350822287508e-38, PT ;  /* 0x008000000d00780b */ /* 0x044fe20003f2e000 */
[C---:B------:R-:W-:Y:S01]  /*0560*/  FMUL R14, R13.reuse, 0.25 ;  /* 0x3e8000000d0e7820 */ /* 0x040fe20000400000 */
[----:B------:R-:W-:Y:S01]  /*0570*/  FSETP.GT.AND P0, PT, R13, 8.50705917302346158658e+37, PT ;  /* 0x7e8000000d00780b */ /* 0x000fe20003f04000 */
[----:B-1----:R-:W-:-:S03]  /*0580*/  IMAD.WIDE R8, R0, 0x4, R10 ;  /* 0x0000000400087825 */ /* 0x002fc600078e020a */
[----:B------:R-:W-:Y:S01]  /*0590*/  FSEL R14, R14, R13, P0 ;  /* 0x0000000d0e0e7208 */ /* 0x000fe20000000000 */
[----:B------:R-:W-:Y:S06]  /*05a0*/  @!P2 STG.E desc[UR6][R2.64], R13 ;  /* 0x0000000d0200a986 */ /* 0x000fec000c101906 */
[----:B------:R-:W-:Y:S02]  /*05b0*/  @!P1 FMUL R14, R14, 16777216 ;  /* 0x4b8000000e0e9820 */ /* 0x000fe40000400000 */
[----:B------:R-:W-:Y:S01]  /*05c0*/  @P0 FMUL R4, R4, 0.25 ;  /* 0x3e80000004040820 */ /* 0x000fe20000400000 */
[----:B------:R-:W-:Y:S01]  /*05d0*/  @P0 FMUL R5, R5, 0.25 ;  /* 0x3e80000005050820 */ /* 0x000fe20000400000 */
[----:B------:R-:W-:Y:S01]  /*05e0*/  @P0 FMUL R6, R6, 0.25 ;  /* 0x3e80000006060820 */ /* 0x000fe20000400000 */
[----:B------:R-:W-:Y:S01]  /*05f0*/  @P0 FMUL R7, R7, 0.25 ;  /* 0x3e80000007070820 */ /* 0x000fe20000400000 */
[----:B------:R-:W1:Y:S01]  /*0600*/  MUFU.RCP R14, R14 ;  /* 0x0000000e000e7308 */ /* 0x000e620000001000 */
[----:B------:R-:W-:Y:S01]  /*0610*/  @!P1 FMUL R4, R4, 16777216 ;  /* 0x4b80000004049820 */ /* 0x000fe20000400000 */
[----:B------:R-:W-:Y:S01]  /*0620*/  @!P1 FMUL R5, R5, 16777216 ;  /* 0x4b80000005059820 */ /* 0x000fe20000400000 */
[----:B------:R-:W-:Y:S01]  /*0630*/  @!P1 FMUL R6, R6, 16777216 ;  /* 0x4b80000006069820 */ /* 0x000fe20000400000 */
[----:B------:R-:W-:Y:S01]  /*0640*/  @!P1 FMUL R7, R7, 16777216 ;  /* 0x4b80000007079820 */ /* 0x000fe20000400000 */
[C---:B-1----:R-:W-:Y:S01]  /*0650*/  FMUL R4, R14.reuse, R4 ;  /* 0x000000040e047220 */ /* 0x042fe20000400000 */
[C---:B------:R-:W-:Y:S01]  /*0660*/  FMUL R5, R14.reuse, R5 ;  /* 0x000000050e057220 */ /* 0x040fe20000400000 */
[C---:B------:R-:W-:Y:S01]  /*0670*/  FMUL R6, R14.reuse, R6 ;  /* 0x000000060e067220 */ /* 0x040fe20000400000 */
[----:B------:R-:W-:-:S05]  /*0680*/  FMUL R7, R14, R7 ;  /* 0x000000070e077220 */ /* 0x000fca0000400000 */
[----:B------:R-:W-:Y:S01]  /*0690*/  STG.E.128 desc[UR6][R8.64], R4 ;  /* 0x0000000408007986 */ /* 0x000fe2000c101d06 */
[----:B------:R-:W-:Y:S05]  /*06a0*/  EXIT ;  /* 0x000000000000794d */ /* 0x000fea0003800000 */
.L_x_0:
[----:B------:R-:W-:-:S00]  /*06b0*/  BRA `(.L_x_0) ;  /* 0xfffffffc00fc7947 */ /* 0x000fc0000383ffff */
[----:B------:R-:W-:-:S00]  /*06c0*/  NOP ;  /* 0x0000000000007918 */ /* 0x000fc00000000000 */
        /* <DEDUP_REMOVED lines=11> */
.L_x_1:


//--------------------- .nv.global.init           --------------------------
	.section	.nv.global.init,"aw",@progbits
.nv.global.init:
	.type		_$_str,@object
	.size		_$_str,(_$_str_$_2 - _$_str)
_$_str:
        /*0000*/ 	.byte	0x5f, 0x5f, 0x43, 0x55, 0x44, 0x41, 0x5f, 0x46, 0x54, 0x5a, 0x00
	.type		_$_str_$_2,@object
	.size		_$_str_$_2,(.L_1 - _$_str_$_2)
_$_str_$_2:
        /*000b*/ 	.byte	0x5f, 0x5f, 0x43, 0x55, 0x44, 0x41, 0x5f, 0x50, 0x52, 0x45, 0x43, 0x5f, 0x53, 0x51, 0x52, 0x54
        /*001b*/ 	.byte	0x00
.L_1:


//--------------------- .nv.shared.triton_per_fused_add_div_sqrt_sub_var_mean_19 --------------------------
	.section	.nv.shared.triton_per_fused_add_div_sqrt_sub_var_mean_19,"aw",@nobits
	.sectionflags	@""
	.align	16
	.zero		1024


//--------------------- .nv.constant0.triton_per_fused_add_div_sqrt_sub_var_mean_19 --------------------------
	.section	.nv.constant0.triton_per_fused_add_div_sqrt_sub_var_mean_19,"a",@progbits
	.sectionflags	@""
	.align	4
.nv.constant0.triton_per_fused_add_div_sqrt_sub_var_mean_19:
	.zero		560
